	.headerflags	@"EF_CUDA_TEXMODE_UNIFIED EF_CUDA_64BIT_ADDRESS EF_CUDA_ACCELERATORS EF_CUDA_SM90 EF_CUDA_VIRTUAL_SM(EF_CUDA_SM90)"
	.elftype	@"ET_EXEC"


//--------------------- .nv.info                  --------------------------
	.section	.nv.info,"",@"SHT_CUDA_INFO"
	.align	4


	//----- nvinfo : EIATTR_REGCOUNT
	.align		4
        /*0000*/ 	.byte	0x04, 0x2f
        /*0002*/ 	.short	(.L_2 - .L_1)
	.align		4
.L_1:
        /*0004*/ 	.word	index@(triton_red_fused_native_group_norm_9)
        /*0008*/ 	.word	0x00000018


	//----- nvinfo : EIATTR_MIN_STACK_SIZE
	.align		4
.L_2:
        /*000c*/ 	.byte	0x04, 0x12
        /*000e*/ 	.short	(.L_4 - .L_3)
	.align		4
.L_3:
        /*0010*/ 	.word	index@(triton_red_fused_native_group_norm_9)
        /*0014*/ 	.word	0x00000000


	//----- nvinfo : EIATTR_FRAME_SIZE
	.align		4
.L_4:
        /*0018*/ 	.byte	0x04, 0x11
        /*001a*/ 	.short	(.L_6 - .L_5)
	.align		4
.L_5:
        /*001c*/ 	.word	index@(triton_red_fused_native_group_norm_9)
        /*0020*/ 	.word	0x00000000


	//----- nvinfo : EIATTR_MIN_STACK_SIZE
	.align		4
.L_6:
        /*0024*/ 	.byte	0x04, 0x12
        /*0026*/ 	.short	(.L_8 - .L_7)
	.align		4
.L_7:
        /*0028*/ 	.word	index@(triton_red_fused_native_group_norm_9)
        /*002c*/ 	.word	0x00000000
.L_8:


//--------------------- .nv.info.triton_red_fused_native_group_norm_9 --------------------------
	.section	.nv.info.triton_red_fused_native_group_norm_9,"",@"SHT_CUDA_INFO"
	.sectionflags	@""
	.align	4


	//----- nvinfo : EIATTR_CUDA_API_VERSION
	.align		4
        /*0000*/ 	.byte	0x04, 0x37
        /*0002*/ 	.short	(.L_10 - .L_9)
.L_9:
        /*0004*/ 	.word	0x0000007c


	//----- nvinfo : EIATTR_KPARAM_INFO
	.align		4
.L_10:
        /*0008*/ 	.byte	0x04, 0x17
        /*000a*/ 	.short	(.L_12 - .L_11)
.L_11:
        /*000c*/ 	.word	0x00000000
        /*0010*/ 	.short	0x0005
        /*0012*/ 	.short	0x0024
        /*0014*/ 	.byte	0x00, 0xf0, 0x11, 0x00


	//----- nvinfo : EIATTR_KPARAM_INFO
	.align		4
.L_12:
        /*0018*/ 	.byte	0x04, 0x17
        /*001a*/ 	.short	(.L_14 - .L_13)
.L_13:
        /*001c*/ 	.word	0x00000000
        /*0020*/ 	.short	0x0004
        /*0022*/ 	.short	0x0020
        /*0024*/ 	.byte	0x00, 0xf0, 0x11, 0x00


	//----- nvinfo : EIATTR_KPARAM_INFO
	.align		4
.L_14:
        /*0028*/ 	.byte	0x04, 0x17
        /*002a*/ 	.short	(.L_16 - .L_15)
.L_15:
        /*002c*/ 	.word	0x00000000
        /*0030*/ 	.short	0x0003
        /*0032*/ 	.short	0x0018
        /*0034*/ 	.byte	0x00, 0xf4, 0x21, 0x00


	//----- nvinfo : EIATTR_KPARAM_INFO
	.align		4
.L_16:
        /*0038*/ 	.byte	0x04, 0x17
        /*003a*/ 	.short	(.L_18 - .L_17)
.L_17:
        /*003c*/ 	.word	0x00000000
        /*0040*/ 	.short	0x0002
        /*0042*/ 	.short	0x0010
        /*0044*/ 	.byte	0x00, 0xf4, 0x21, 0x00


	//----- nvinfo : EIATTR_KPARAM_INFO
	.align		4
.L_18:
        /*0048*/ 	.byte	0x04, 0x17
        /*004a*/ 	.short	(.L_20 - .L_19)
.L_19:
        /*004c*/ 	.word	0x00000000
        /*0050*/ 	.short	0x0001
        /*0052*/ 	.short	0x0008
        /*0054*/ 	.byte	0x00, 0xf4, 0x21, 0x00


	//----- nvinfo : EIATTR_KPARAM_INFO
	.align		4
.L_20:
        /*0058*/ 	.byte	0x04, 0x17
        /*005a*/ 	.short	(.L_22 - .L_21)
.L_21:
        /*005c*/ 	.word	0x00000000
        /*0060*/ 	.short	0x0000
        /*0062*/ 	.short	0x0000
        /*0064*/ 	.byte	0x00, 0xf4, 0x21, 0x00


	//----- nvinfo : EIATTR_SPARSE_MMA_MASK
	.align		4
.L_22:
        /*0068*/ 	.byte	0x03, 0x50
        /*006a*/ 	.short	0x0000


	//----- nvinfo : EIATTR_MAXREG_COUNT
	.align		4
        /*006c*/ 	.byte	0x03, 0x1b
        /*006e*/ 	.short	0x0080


	//----- nvinfo : EIATTR_COOP_GROUP_MASK_REGIDS
	.align		4
        /*0070*/ 	.byte	0x04, 0x29
        /*0072*/ 	.short	(.L_24 - .L_23)


	//   ....[0]....
.L_23:
        /*0074*/ 	.word	0xffffffff


	//   ....[1]....
        /*0078*/ 	.word	0xffffffff


	//   ....[2]....
        /*007c*/ 	.word	0xffffffff


	//   ....[3]....
        /*0080*/ 	.word	0xffffffff


	//   ....[4]....
        /*0084*/ 	.word	0xffffffff


	//   ....[5]....
        /*0088*/ 	.word	0xffffffff


	//   ....[6]....
        /*008c*/ 	.word	0xffffffff


	//   ....[7]....
        /*0090*/ 	.word	0xffffffff


	//   ....[8]....
        /*0094*/ 	.word	0xffffffff


	//   ....[9]....
        /*0098*/ 	.word	0xffffffff


	//   ....[10]....
        /*009c*/ 	.word	0xffffffff


	//   ....[11]....
        /*00a0*/ 	.word	0xffffffff


	//   ....[12]....
        /*00a4*/ 	.word	0xffffffff


	//   ....[13]....
        /*00a8*/ 	.word	0xffffffff


	//   ....[14]....
        /*00ac*/ 	.word	0xffffffff


	//   ....[15]....
        /*00b0*/ 	.word	0xffffffff


	//   ....[16]....
        /*00b4*/ 	.word	0xffffffff


	//   ....[17]....
        /*00b8*/ 	.word	0xffffffff


	//   ....[18]....
        /*00bc*/ 	.word	0xffffffff


	//   ....[19]....
        /*00c0*/ 	.word	0xffffffff


	//   ....[20]....
        /*00c4*/ 	.word	0xffffffff


	//   ....[21]....
        /*00c8*/ 	.word	0xffffffff


	//----- nvinfo : EIATTR_COOP_GROUP_INSTR_OFFSETS
	.align		4
.L_24:
        /*00cc*/ 	.byte	0x04, 0x28
        /*00ce*/ 	.short	(.L_26 - .L_25)


	//   ....[0]....
.L_25:
        /*00d0*/ 	.word	0x00000520


	//   ....[1]....
        /*00d4*/ 	.word	0x000005b0


	//   ....[2]....
        /*00d8*/ 	.word	0x000006b0


	//   ....[3]....
        /*00dc*/ 	.word	0x00000720


	//   ....[4]....
        /*00e0*/ 	.word	0x000007b0


	//   ....[5]....
        /*00e4*/ 	.word	0x00000820


	//   ....[6]....
        /*00e8*/ 	.word	0x00000900


	//   ....[7]....
        /*00ec*/ 	.word	0x000009a0


	//   ....[8]....
        /*00f0*/ 	.word	0x00000a50


	//   ....[9]....
        /*00f4*/ 	.word	0x00000ab0


	//   ....[10]....
        /*00f8*/ 	.word	0x00000be0


	//   ....[11]....
        /*00fc*/ 	.word	0x00000bf0


	//   ....[12]....
        /*0100*/ 	.word	0x00000c00


	//   ....[13]....
        /*0104*/ 	.word	0x00000c40


	//   ....[14]....
        /*0108*/ 	.word	0x00000d50


	//   ....[15]....
        /*010c*/ 	.word	0x00000de0


	//   ....[16]....
        /*0110*/ 	.word	0x00000e00


	//   ....[17]....
        /*0114*/ 	.word	0x00000ec0


	//   ....[18]....
        /*0118*/ 	.word	0x00000f00


	//   ....[19]....
        /*011c*/ 	.word	0x00000f50


	//   ....[20]....
        /*0120*/ 	.word	0x00001020


	//   ....[21]....
        /*0124*/ 	.word	0x00001070


	//----- nvinfo : EIATTR_EXIT_INSTR_OFFSETS
	.align		4
.L_26:
        /*0128*/ 	.byte	0x04, 0x1c
        /*012a*/ 	.short	(.L_28 - .L_27)


	//   ....[0]....
.L_27:
        /*012c*/ 	.word	0x00001250


	//   ....[1]....
        /*0130*/ 	.word	0x00001290


	//----- nvinfo : EIATTR_REQNTID
	.align		4
.L_28:
        /*0134*/ 	.byte	0x04, 0x10
        /*0136*/ 	.short	(.L_30 - .L_29)
.L_29:
        /*0138*/ 	.word	0x00000200
        /*013c*/ 	.word	0x00000001
        /*0140*/ 	.word	0x00000001


	//----- nvinfo : EIATTR_CBANK_PARAM_SIZE
	.align		4
.L_30:
        /*0144*/ 	.byte	0x03, 0x19
        /*0146*/ 	.short	0x0028


	//----- nvinfo : EIATTR_PARAM_CBANK
	.align		4
        /*0148*/ 	.byte	0x04, 0x0a
        /*014a*/ 	.short	(.L_32 - .L_31)
	.align		4
.L_31:
        /*014c*/ 	.word	index@(.nv.constant0.triton_red_fused_native_group_norm_9)
        /*0150*/ 	.short	0x0210
        /*0152*/ 	.short	0x0028


	//----- nvinfo : EIATTR_SW_WAR
	.align		4
.L_32:
        /*0154*/ 	.byte	0x04, 0x36
        /*0156*/ 	.short	(.L_34 - .L_33)
.L_33:
        /*0158*/ 	.word	0x00000008
.L_34:


//--------------------- .nv.callgraph             --------------------------
	.section	.nv.callgraph,"",@"SHT_CUDA_CALLGRAPH"
	.align	4
	.sectionentsize	8
	.align		4
        /*0000*/ 	.word	0x00000000
	.align		4
        /*0004*/ 	.word	0xffffffff
	.align		4
        /*0008*/ 	.word	0x00000000
	.align		4
        /*000c*/ 	.word	0xfffffffe
	.align		4
        /*0010*/ 	.word	0x00000000
	.align		4
        /*0014*/ 	.word	0xfffffffd
	.align		4
        /*0018*/ 	.word	0x00000000
	.align		4
        /*001c*/ 	.word	0xfffffffc


//--------------------- .nv.constant4             --------------------------
	.section	.nv.constant4,"a",@progbits
	.align	8
	.align		8
.nv.constant4:
        /*0000*/ 	.dword	_$_str


//--------------------- .text.triton_red_fused_native_group_norm_9 --------------------------
	.section	.text.triton_red_fused_native_group_norm_9,"ax",@progbits
	.sectionflags	@"SHF_BARRIERS=1"
	.align	128
        .global         triton_red_fused_native_group_norm_9
        .type           triton_red_fused_native_group_norm_9,@function
        .size           triton_red_fused_native_group_norm_9,(.L_x_1 - triton_red_fused_native_group_norm_9)
        .other          triton_red_fused_native_group_norm_9,@"STO_CUDA_ENTRY STV_DEFAULT"
triton_red_fused_native_group_norm_9:
.text.triton_red_fused_native_group_norm_9:
[----:B------:R-:W0:Y:S02]  /*0000*/  LDC R1, c[0x0][0x28] ;  /* 0x00000a00ff017b82 */ /* 0x000e240000000800 */
[----:B------:R-:W1:Y:S01]  /*0010*/  S2R R2, SR_CTAID.X ;  /* 0x0000000000027919 */ /* 0x000e620000002500 */
[----:B------:R-:W2:Y:S01]  /*0020*/  LDC.64 R6, c[0x0][0x210] ;  /* 0x00008400ff067b82 */ /* 0x000ea20000000a00 */
[----:B------:R-:W-:Y:S01]  /*0030*/  ULDC.64 UR6, c[0x0][0x208] ;  /* 0x0000820000067ab9 */ /* 0x000fe20000000a00 */
[----:B------:R-:W3:Y:S01]  /*0040*/  S2R R15, SR_TID.X ;  /* 0x00000000000f7919 */ /* 0x000ee20000002100 */
[----:B-1----:R-:W-:Y:S02]  /*0050*/  SHF.R.S32.HI R5, RZ, 0x1f, R2 ;  /* 0x0000001fff057819 */ /* 0x002fe40000011402 */
[----:B------:R-:W-:Y:S02]  /*0060*/  ISETP.GE.AND P0, PT, R2, 0x80, PT ;  /* 0x000000800200780c */ /* 0x000fe40003f06270 */
[----:B---3--:R-:W-:Y:S02]  /*0070*/  SHF.L.U32 R0, R15, 0x7, RZ ;  /* 0x000000070f007819 */ /* 0x008fe400000006ff */
[----:B------:R-:W-:-:S02]  /*0080*/  LEA.HI R4, R5, R2, RZ, 0x5 ;  /* 0x0000000205047211 */ /* 0x000fc400078f28ff */
[----:B------:R-:W-:Y:S02]  /*0090*/  SHF.L.U32 R8, R15, 0x2, RZ ;  /* 0x000000020f087819 */ /* 0x000fe400000006ff */
[----:B------:R-:W-:Y:S02]  /*00a0*/  LOP3.LUT R5, R0, 0xff00, RZ, 0xc0, !PT ;  /* 0x0000ff0000057812 */ /* 0x000fe400078ec0ff */
[C---:B------:R-:W-:Y:S02]  /*00b0*/  LOP3.LUT R11, R4.reuse, 0x1fffffe0, RZ, 0xc0, !PT ;  /* 0x1fffffe0040b7812 */ /* 0x040fe400078ec0ff */
[----:B------:R-:W-:Y:S02]  /*00c0*/  LOP3.LUT R0, R5, 0x4, R8, 0xf8, !PT ;  /* 0x0000000405007812 */ /* 0x000fe400078ef808 */
[----:B------:R-:W-:Y:S02]  /*00d0*/  SHF.L.U32 R4, R4, 0xb, RZ ;  /* 0x0000000b04047819 */ /* 0x000fe400000006ff */
[----:B------:R-:W-:-:S02]  /*00e0*/  IADD3 R11, -R11, R2, RZ ;  /* 0x000000020b0b7210 */ /* 0x000fc40007ffe1ff */
[----:B------:R-:W-:Y:S02]  /*00f0*/  LOP3.LUT R4, R4, 0xffff0000, RZ, 0xc0, !PT ;  /* 0xffff000004047812 */ /* 0x000fe400078ec0ff */
[----:B------:R-:W-:-:S04]  /*0100*/  LEA R11, R11, R0, 0x3 ;  /* 0x000000000b0b7211 */ /* 0x000fc800078e18ff */
[----:B------:R-:W-:Y:S02]  /*0110*/  IADD3 R11, R4, R11, RZ ;  /* 0x0000000b040b7210 */ /* 0x000fe40007ffe0ff */
[----:B------:R-:W-:-:S03]  /*0120*/  CS2R R4, SRZ ;  /* 0x0000000000047805 */ /* 0x000fc6000001ff00 */
[----:B--2---:R-:W-:Y:S01]  /*0130*/  IMAD.WIDE R16, R11, 0x4, R6 ;  /* 0x000000040b107825 */ /* 0x004fe200078e0206 */
[----:B------:R-:W-:-:S06]  /*0140*/  CS2R R6, SRZ ;  /* 0x0000000000067805 */ /* 0x000fcc000001ff00 */
[----:B------:R1:W2:Y:S01]  /*0150*/  @!P0 LDG.E.EF.128 R4, desc[UR6][R16.64] ;  /* 0x0000000610048981 */ /* 0x0002a2000c0e1d00 */
[----:B------:R-:W-:Y:S01]  /*0160*/  FSEL R13, RZ, 2, P0 ;  /* 0x40000000ff0d7808 */ /* 0x000fe20000000000 */
[----:B------:R-:W3:Y:S01]  /*0170*/  S2UR UR5, SR_CgaCtaId ;  /* 0x00000000000579c3 */ /* 0x000ee20000008800 */
[----:B------:R-:W-:Y:S01]  /*0180*/  FSEL R12, RZ, 3, P0 ;  /* 0x40400000ff0c7808 */ /* 0x000fe20000000000 */
[----:B------:R-:W-:Y:S01]  /*0190*/  UMOV UR4, 0x400 ;  /* 0x0000040000047882 */ /* 0x000fe20000000000 */
[C---:B------:R-:W-:Y:S01]  /*01a0*/  FSETP.GEU.AND P3, PT, R13.reuse, 1.175494350822287508e-38, PT ;  /* 0x008000000d00780b */ /* 0x040fe20003f6e000 */
[----:B------:R-:W-:Y:S01]  /*01b0*/  FMUL R0, R13, 16777216 ;  /* 0x4b8000000d007820 */ /* 0x000fe20000400000 */
[----:B------:R-:W-:Y:S01]  /*01c0*/  ISETP.LT.AND P1, PT, R2, 0x80, PT ;  /* 0x000000800200780c */ /* 0x000fe20003f21270 */
[C---:B------:R-:W-:Y:S01]  /*01d0*/  FMUL R19, R12.reuse, 16777216 ;  /* 0x4b8000000c137820 */ /* 0x040fe20000400000 */
[----:B------:R-:W-:Y:S02]  /*01e0*/  FSETP.GEU.AND P2, PT, R12, 1.175494350822287508e-38, PT ;  /* 0x008000000c00780b */ /* 0x000fe40003f4e000 */
[----:B------:R-:W-:-:S02]  /*01f0*/  FSEL R0, R0, R13, !P3 ;  /* 0x0000000d00007208 */ /* 0x000fc40005800000 */
[----:B------:R-:W-:Y:S02]  /*0200*/  SEL R14, RZ, 0x3f800000, !P1 ;  /* 0x3f800000ff0e7807 */ /* 0x000fe40004800000 */
[----:B------:R-:W-:Y:S02]  /*0210*/  FSEL R11, RZ, 4, P0 ;  /* 0x40800000ff0b7808 */ /* 0x000fe40000000000 */
[----:B------:R-:W4:Y:S01]  /*0220*/  MUFU.RCP R0, R0 ;  /* 0x0000000000007308 */ /* 0x000f220000001000 */
[----:B-1----:R-:W-:Y:S01]  /*0230*/  FSEL R16, R19, R12, !P2 ;  /* 0x0000000c13107208 */ /* 0x002fe20005000000 */
[----:B------:R-:W-:Y:S01]  /*0240*/  FMUL R19, R14, 16777216 ;  /* 0x4b8000000e137820 */ /* 0x000fe20000400000 */
[C---:B------:R-:W-:Y:S01]  /*0250*/  FMUL R18, R11.reuse, 16777216 ;  /* 0x4b8000000b127820 */ /* 0x040fe20000400000 */
[----:B------:R-:W-:-:S03]  /*0260*/  FSETP.GEU.AND P1, PT, R11, 1.175494350822287508e-38, PT ;  /* 0x008000000b00780b */ /* 0x000fc60003f2e000 */
[-C--:B------:R-:W-:Y:S01]  /*0270*/  FSEL R17, R19, R14.reuse, !P3 ;  /* 0x0000000e13117208 */ /* 0x080fe20005800000 */
[----:B------:R-:W1:Y:S01]  /*0280*/  MUFU.RCP R16, R16 ;  /* 0x0000001000107308 */ /* 0x000e620000001000 */
[----:B------:R-:W-:Y:S01]  /*0290*/  FSEL R18, R18, R11, !P1 ;  /* 0x0000000b12127208 */ /* 0x000fe20004800000 */
[----:B---3--:R-:W-:Y:S01]  /*02a0*/  UPRMT UR4, UR5, 0x654, UR4 ;  /* 0x0000065405047896 */ /* 0x008fe20008000004 */
[----:B------:R-:W-:Y:S02]  /*02b0*/  FSETP.NEU.AND P3, PT, R13, RZ, PT ;  /* 0x000000ff0d00720b */ /* 0x000fe40003f6d000 */
[----:B------:R-:W-:Y:S01]  /*02c0*/  FSEL R21, R19, R14, !P2 ;  /* 0x0000000e13157208 */ /* 0x000fe20005000000 */
[----:B----4-:R-:W-:Y:S02]  /*02d0*/  FMUL R0, R0, R17 ;  /* 0x0000001100007220 */ /* 0x010fe40000400000 */
[----:B------:R-:W3:Y:S01]  /*02e0*/  MUFU.RCP R18, R18 ;  /* 0x0000001200127308 */ /* 0x000ee20000001000 */
[----:B------:R-:W-:-:S02]  /*02f0*/  FSETP.NEU.AND P2, PT, R12, RZ, PT ;  /* 0x000000ff0c00720b */ /* 0x000fc40003f4d000 */
[----:B------:R-:W-:Y:S01]  /*0300*/  FSEL R0, R0, RZ, P3 ;  /* 0x000000ff00007208 */ /* 0x000fe20001800000 */
[----:B-1----:R-:W-:-:S05]  /*0310*/  FMUL R16, R16, R21 ;  /* 0x0000001510107220 */ /* 0x002fca0000400000 */
[----:B------:R-:W-:Y:S02]  /*0320*/  FSEL R16, R16, RZ, P2 ;  /* 0x000000ff10107208 */ /* 0x000fe40001000000 */
[----:B--2---:R-:W-:Y:S02]  /*0330*/  SEL R4, R4, RZ, !P0 ;  /* 0x000000ff04047207 */ /* 0x004fe40004000000 */
[----:B------:R-:W-:Y:S02]  /*0340*/  SEL R5, R5, RZ, !P0 ;  /* 0x000000ff05057207 */ /* 0x000fe40004000000 */
[----:B------:R-:W-:Y:S02]  /*0350*/  FSEL R17, R4, RZ, !P0 ;  /* 0x000000ff04117208 */ /* 0x000fe40004000000 */
[----:B------:R-:W-:Y:S02]  /*0360*/  FSEL R4, R5, RZ, !P0 ;  /* 0x000000ff05047208 */ /* 0x000fe40004000000 */
[----:B------:R-:W-:-:S02]  /*0370*/  SEL R6, R6, RZ, !P0 ;  /* 0x000000ff06067207 */ /* 0x000fc40004000000 */
[----:B------:R-:W-:Y:S01]  /*0380*/  FSEL R5, R19, R14, !P1 ;  /* 0x0000000e13057208 */ /* 0x000fe20004800000 */
[----:B------:R-:W-:Y:S01]  /*0390*/  FADD R4, -R17, R4 ;  /* 0x0000000411047221 */ /* 0x000fe20000000100 */
[----:B------:R-:W-:Y:S02]  /*03a0*/  FSEL R6, R6, RZ, !P0 ;  /* 0x000000ff06067208 */ /* 0x000fe40004000000 */
[----:B------:R-:W-:Y:S01]  /*03b0*/  SEL R7, R7, RZ, !P0 ;  /* 0x000000ff07077207 */ /* 0x000fe20004000000 */
[C---:B------:R-:W-:Y:S01]  /*03c0*/  FFMA R17, R4.reuse, R0, R17 ;  /* 0x0000000004117223 */ /* 0x040fe20000000011 */
[----:B------:R-:W-:Y:S01]  /*03d0*/  FMUL R19, R4, R4 ;  /* 0x0000000404137220 */ /* 0x000fe20000400000 */
[C---:B------:R-:W-:Y:S01]  /*03e0*/  FADD R4, R11.reuse, R11 ;  /* 0x0000000b0b047221 */ /* 0x040fe20000000000 */
[----:B---3--:R-:W-:Y:S01]  /*03f0*/  FMUL R5, R18, R5 ;  /* 0x0000000512057220 */ /* 0x008fe20000400000 */
[----:B------:R-:W-:Y:S01]  /*0400*/  FSETP.NEU.AND P1, PT, R11, RZ, PT ;  /* 0x000000ff0b00720b */ /* 0x000fe20003f2d000 */
[----:B------:R-:W-:Y:S01]  /*0410*/  FMUL R19, R14, R19 ;  /* 0x000000130e137220 */ /* 0x000fe20000400000 */
[----:B------:R-:W-:Y:S01]  /*0420*/  FADD R14, R6, -R17 ;  /* 0x80000011060e7221 */ /* 0x000fe20000000000 */
[----:B------:R-:W-:-:S02]  /*0430*/  FSETP.GEU.AND P3, PT, |R4|, 1.175494350822287508e-38, PT ;  /* 0x008000000400780b */ /* 0x000fc40003f6e200 */
[----:B------:R-:W-:Y:S01]  /*0440*/  FSEL R6, R7, RZ, !P0 ;  /* 0x000000ff07067208 */ /* 0x000fe20004000000 */
[----:B------:R-:W-:Y:S01]  /*0450*/  FFMA R17, R14, R16, R17 ;  /* 0x000000100e117223 */ /* 0x000fe20000000011 */
[C---:B------:R-:W-:Y:S01]  /*0460*/  FMUL R7, R4.reuse, 0.25 ;  /* 0x3e80000004077820 */ /* 0x040fe20000400000 */
[----:B------:R-:W-:Y:S01]  /*0470*/  FSETP.GT.AND P2, PT, |R4|, 8.50705917302346158658e+37, PT ;  /* 0x7e8000000400780b */ /* 0x000fe20003f44200 */
[----:B------:R-:W-:Y:S01]  /*0480*/  FFMA R19, R0, R19, RZ ;  /* 0x0000001300137223 */ /* 0x000fe200000000ff */
[----:B------:R-:W-:Y:S01]  /*0490*/  FSEL R5, R5, RZ, P1 ;  /* 0x000000ff05057208 */ /* 0x000fe20000800000 */
[--C-:B------:R-:W-:Y:S01]  /*04a0*/  FADD R6, R6, -R17.reuse ;  /* 0x8000001106067221 */ /* 0x100fe20000000000 */
[----:B------:R-:W-:Y:S01]  /*04b0*/  FSEL R18, R7, R4, P2 ;  /* 0x0000000407127208 */ /* 0x000fe20001000000 */
[----:B------:R-:W-:Y:S01]  /*04c0*/  FMUL R14, R14, R14 ;  /* 0x0000000e0e0e7220 */ /* 0x000fe20000400000 */
[----:B------:R-:W-:Y:S01]  /*04d0*/  FSETP.NEU.AND P1, PT, R4, RZ, PT ;  /* 0x000000ff0400720b */ /* 0x000fe20003f2d000 */
[----:B------:R-:W-:-:S02]  /*04e0*/  FFMA R0, R6, R5, R17 ;  /* 0x0000000506007223 */ /* 0x000fc40000000011 */
[----:B------:R-:W-:Y:S01]  /*04f0*/  @!P3 FMUL R18, R18, 16777216 ;  /* 0x4b8000001212b820 */ /* 0x000fe20000400000 */
[----:B------:R-:W-:Y:S01]  /*0500*/  FMUL R14, R13, R14 ;  /* 0x0000000e0d0e7220 */ /* 0x000fe20000400000 */
[----:B------:R-:W-:Y:S01]  /*0510*/  FMUL R13, R6, R6 ;  /* 0x00000006060d7220 */ /* 0x000fe20000400000 */
[----:B------:R-:W1:Y:S01]  /*0520*/  SHFL.BFLY PT, R17, R0, 0x10, 0x1f ;  /* 0x0e001f0000117f89 */ /* 0x000e6200000e0000 */
[----:B------:R-:W-:Y:S01]  /*0530*/  FMUL R6, R11, 0.25 ;  /* 0x3e8000000b067820 */ /* 0x000fe20000400000 */
[----:B------:R-:W-:Y:S01]  /*0540*/  FFMA R14, R16, R14, R19 ;  /* 0x0000000e100e7223 */ /* 0x000fe20000000013 */
[----:B------:R-:W2:Y:S01]  /*0550*/  MUFU.RCP R18, R18 ;  /* 0x0000001200127308 */ /* 0x000ea20000001000 */
[----:B------:R-:W-:Y:S02]  /*0560*/  FMUL R13, R12, R13 ;  /* 0x0000000d0c0d7220 */ /* 0x000fe40000400000 */
[----:B------:R-:W-:Y:S02]  /*0570*/  FSEL R19, R6, R11, P2 ;  /* 0x0000000b06137208 */ /* 0x000fe40001000000 */
[----:B------:R-:W-:Y:S01]  /*0580*/  FFMA R13, R5, R13, R14 ;  /* 0x0000000d050d7223 */ /* 0x000fe2000000000e */
[----:B------:R-:W-:-:S02]  /*0590*/  FADD R5, R4, R4 ;  /* 0x0000000404057221 */ /* 0x000fc40000000000 */
[----:B------:R-:W-:Y:S02]  /*05a0*/  @!P3 FMUL R19, R19, 16777216 ;  /* 0x4b8000001313b820 */ /* 0x000fe40000400000 */
[----:B------:R-:W3:Y:S01]  /*05b0*/  SHFL.BFLY PT, R12, R13, 0x10, 0x1f ;  /* 0x0e001f000d0c7f89 */ /* 0x000ee200000e0000 */
[C---:B------:R-:W-:Y:S01]  /*05c0*/  FSETP.GEU.AND P2, PT, |R5|.reuse, 1.175494350822287508e-38, PT ;  /* 0x008000000500780b */ /* 0x040fe20003f4e200 */
[C---:B------:R-:W-:Y:S01]  /*05d0*/  FMUL R6, R5.reuse, 0.25 ;  /* 0x3e80000005067820 */ /* 0x040fe20000400000 */
[----:B------:R-:W-:Y:S01]  /*05e0*/  FSETP.GT.AND P0, PT, |R5|, 8.50705917302346158658e+37, PT ;  /* 0x7e8000000500780b */ /* 0x000fe20003f04200 */
[----:B--2---:R-:W-:-:S03]  /*05f0*/  FMUL R19, R18, R19 ;  /* 0x0000001312137220 */ /* 0x004fc60000400000 */
[----:B------:R-:W-:Y:S02]  /*0600*/  FSEL R16, R6, R5, P0 ;  /* 0x0000000506107208 */ /* 0x000fe40000000000 */
[----:B------:R-:W-:Y:S01]  /*0610*/  FSEL R19, R19, RZ, P1 ;  /* 0x000000ff13137208 */ /* 0x000fe20000800000 */
[----:B-1----:R-:W-:Y:S01]  /*0620*/  FADD R17, -R0, R17 ;  /* 0x0000001100117221 */ /* 0x002fe20000000100 */
[----:B------:R-:W-:-:S03]  /*0630*/  FSETP.NEU.AND P1, PT, R5, RZ, PT ;  /* 0x000000ff0500720b */ /* 0x000fc60003f2d000 */
[----:B------:R-:W-:Y:S01]  /*0640*/  @!P2 FMUL R16, R16, 16777216 ;  /* 0x4b8000001010a820 */ /* 0x000fe20000400000 */
[C---:B------:R-:W-:Y:S01]  /*0650*/  FMUL R14, R17.reuse, R17 ;  /* 0x00000011110e7220 */ /* 0x040fe20000400000 */
[----:B------:R-:W-:Y:S01]  /*0660*/  FFMA R0, R17, R19, R0 ;  /* 0x0000001311007223 */ /* 0x000fe20000000000 */
[----:B------:R-:W-:Y:S01]  /*0670*/  FSEL R17, R7, R4, P0 ;  /* 0x0000000407117208 */ /* 0x000fe20000000000 */
[----:B------:R-:W-:Y:S01]  /*0680*/  FADD R7, R5, R5 ;  /* 0x0000000505077221 */ /* 0x000fe20000000000 */
[----:B------:R-:W-:Y:S01]  /*0690*/  FMUL R14, R11, R14 ;  /* 0x0000000e0b0e7220 */ /* 0x000fe20000400000 */
[----:B------:R-:W1:Y:S01]  /*06a0*/  MUFU.RCP R16, R16 ;  /* 0x0000001000107308 */ /* 0x000e620000001000 */
[----:B------:R-:W2:Y:S01]  /*06b0*/  SHFL.BFLY PT, R11, R0, 0x8, 0x1f ;  /* 0x0d001f00000b7f89 */ /* 0x000ea200000e0000 */
[----:B------:R-:W-:Y:S01]  /*06c0*/  @!P2 FMUL R17, R17, 16777216 ;  /* 0x4b8000001111a820 */ /* 0x000fe20000400000 */
[----:B------:R-:W-:Y:S01]  /*06d0*/  FSETP.GEU.AND P2, PT, |R7|, 1.175494350822287508e-38, PT ;  /* 0x008000000700780b */ /* 0x000fe20003f4e200 */
[----:B---3--:R-:W-:Y:S01]  /*06e0*/  FADD R12, R13, R12 ;  /* 0x0000000c0d0c7221 */ /* 0x008fe20000000000 */
[----:B------:R-:W-:-:S03]  /*06f0*/  FSETP.GT.AND P0, PT, |R7|, 8.50705917302346158658e+37, PT ;  /* 0x7e8000000700780b */ /* 0x000fc60003f04200 */
[----:B------:R-:W-:Y:S01]  /*0700*/  FFMA R14, R19, R14, R12 ;  /* 0x0000000e130e7223 */ /* 0x000fe2000000000c */
[----:B------:R-:W-:-:S04]  /*0710*/  FMUL R12, R7, 0.25 ;  /* 0x3e800000070c7820 */ /* 0x000fc80000400000 */
[----:B------:R-:W3:Y:S01]  /*0720*/  SHFL.BFLY PT, R13, R14, 0x8, 0x1f ;  /* 0x0d001f000e0d7f89 */ /* 0x000ee200000e0000 */
[----:B-1----:R-:W-:Y:S01]  /*0730*/  FMUL R17, R16, R17 ;  /* 0x0000001110117220 */ /* 0x002fe20000400000 */
[----:B------:R-:W-:-:S04]  /*0740*/  FSEL R16, R12, R7, P0 ;  /* 0x000000070c107208 */ /* 0x000fc80000000000 */
[----:B------:R-:W-:Y:S01]  /*0750*/  FSEL R17, R17, RZ, P1 ;  /* 0x000000ff11117208 */ /* 0x000fe20000800000 */
[----:B------:R-:W-:Y:S01]  /*0760*/  @!P2 FMUL R16, R16, 16777216 ;  /* 0x4b8000001010a820 */ /* 0x000fe20000400000 */
[----:B--2---:R-:W-:-:S05]  /*0770*/  FADD R11, -R0, R11 ;  /* 0x0000000b000b7221 */ /* 0x004fca0000000100 */
[----:B------:R-:W1:Y:S01]  /*0780*/  MUFU.RCP R16, R16 ;  /* 0x0000001000107308 */ /* 0x000e620000001000 */
[C---:B------:R-:W-:Y:S01]  /*0790*/  FFMA R0, R11.reuse, R17, R0 ;  /* 0x000000110b007223 */ /* 0x040fe20000000000 */
[----:B------:R-:W-:-:S04]  /*07a0*/  FMUL R19, R11, R11 ;  /* 0x0000000b0b137220 */ /* 0x000fc80000400000 */
[----:B------:R-:W2:Y:S01]  /*07b0*/  SHFL.BFLY PT, R11, R0, 0x4, 0x1f ;  /* 0x0c801f00000b7f89 */ /* 0x000ea200000e0000 */
[----:B------:R-:W-:Y:S01]  /*07c0*/  FMUL R19, R4, R19 ;  /* 0x0000001304137220 */ /* 0x000fe20000400000 */
[----:B------:R-:W-:Y:S01]  /*07d0*/  FADD R4, R7, R7 ;  /* 0x0000000707047221 */ /* 0x000fe20000000000 */
[----:B---3--:R-:W-:-:S04]  /*07e0*/  FADD R14, R14, R13 ;  /* 0x0000000d0e0e7221 */ /* 0x008fc80000000000 */
[----:B------:R-:W-:Y:S01]  /*07f0*/  FFMA R14, R17, R19, R14 ;  /* 0x00000013110e7223 */ /* 0x000fe2000000000e */
[----:B------:R-:W-:Y:S02]  /*0800*/  FSEL R17, R6, R5, P0 ;  /* 0x0000000506117208 */ /* 0x000fe40000000000 */
[----:B------:R-:W-:Y:S02]  /*0810*/  FSETP.NEU.AND P0, PT, R7, RZ, PT ;  /* 0x000000ff0700720b */ /* 0x000fe40003f0d000 */
[----:B------:R-:W3:Y:S01]  /*0820*/  SHFL.BFLY PT, R13, R14, 0x4, 0x1f ;  /* 0x0c801f000e0d7f89 */ /* 0x000ee200000e0000 */
[----:B------:R-:W-:Y:S01]  /*0830*/  @!P2 FMUL R17, R17, 16777216 ;  /* 0x4b8000001111a820 */ /* 0x000fe20000400000 */
[----:B------:R-:W-:Y:S02]  /*0840*/  FSETP.GEU.AND P1, PT, |R4|, 1.175494350822287508e-38, PT ;  /* 0x008000000400780b */ /* 0x000fe40003f2e200 */
[----:B------:R-:W-:Y:S01]  /*0850*/  ISETP.GE.AND P2, PT, R15, 0x10, PT ;  /* 0x000000100f00780c */ /* 0x000fe20003f46270 */
[----:B-1----:R-:W-:-:S05]  /*0860*/  FMUL R17, R16, R17 ;  /* 0x0000001110117220 */ /* 0x002fca0000400000 */
[----:B------:R-:W-:Y:S01]  /*0870*/  FSEL R6, R17, RZ, P0 ;  /* 0x000000ff11067208 */ /* 0x000fe20000000000 */
[----:B--2---:R-:W-:Y:S01]  /*0880*/  FADD R17, -R0, R11 ;  /* 0x0000000b00117221 */ /* 0x004fe20000000100 */
[C---:B------:R-:W-:Y:S01]  /*0890*/  FMUL R11, R4.reuse, 0.25 ;  /* 0x3e800000040b7820 */ /* 0x040fe20000400000 */
[----:B------:R-:W-:Y:S02]  /*08a0*/  FSETP.GT.AND P0, PT, |R4|, 8.50705917302346158658e+37, PT ;  /* 0x7e8000000400780b */ /* 0x000fe40003f04200 */
[C---:B------:R-:W-:Y:S01]  /*08b0*/  FMUL R16, R17.reuse, R17 ;  /* 0x0000001111107220 */ /* 0x040fe20000400000 */
[----:B------:R-:W-:Y:S01]  /*08c0*/  FFMA R0, R17, R6, R0 ;  /* 0x0000000611007223 */ /* 0x000fe20000000000 */
[----:B------:R-:W-:Y:S02]  /*08d0*/  FSEL R18, R11, R4, P0 ;  /* 0x000000040b127208 */ /* 0x000fe40000000000 */
[----:B------:R-:W-:Y:S01]  /*08e0*/  FMUL R16, R5, R16 ;  /* 0x0000001005107220 */ /* 0x000fe20000400000 */
[----:B------:R-:W-:Y:S01]  /*08f0*/  FSEL R19, R12, R7, P0 ;  /* 0x000000070c137208 */ /* 0x000fe20000000000 */
[----:B------:R-:W1:Y:S01]  /*0900*/  SHFL.BFLY PT, R17, R0, 0x2, 0x1f ;  /* 0x0c401f0000117f89 */ /* 0x000e6200000e0000 */
[----:B------:R-:W-:Y:S01]  /*0910*/  @!P1 FMUL R18, R18, 16777216 ;  /* 0x4b80000012129820 */ /* 0x000fe20000400000 */
[----:B---3--:R-:W-:Y:S01]  /*0920*/  FADD R13, R14, R13 ;  /* 0x0000000d0e0d7221 */ /* 0x008fe20000000000 */
[C---:B------:R-:W-:Y:S01]  /*0930*/  FSETP.NEU.AND P0, PT, R4.reuse, RZ, PT ;  /* 0x000000ff0400720b */ /* 0x040fe20003f0d000 */
[----:B------:R-:W-:Y:S01]  /*0940*/  @!P1 FMUL R19, R19, 16777216 ;  /* 0x4b80000013139820 */ /* 0x000fe20000400000 */
[----:B------:R-:W-:Y:S01]  /*0950*/  FADD R5, R4, R4 ;  /* 0x0000000404057221 */ /* 0x000fe20000000000 */
[----:B------:R-:W-:Y:S01]  /*0960*/  FFMA R13, R6, R16, R13 ;  /* 0x00000010060d7223 */ /* 0x000fe2000000000d */
[----:B------:R-:W2:Y:S02]  /*0970*/  MUFU.RCP R18, R18 ;  /* 0x0000001200127308 */ /* 0x000ea40000001000 */
[C---:B------:R-:W-:Y:S01]  /*0980*/  FMUL R14, R5.reuse, 0.25 ;  /* 0x3e800000050e7820 */ /* 0x040fe20000400000 */
[----:B------:R-:W-:Y:S01]  /*0990*/  FSETP.GEU.AND P1, PT, |R5|, 1.175494350822287508e-38, PT ;  /* 0x008000000500780b */ /* 0x000fe20003f2e200 */
[----:B------:R-:W3:Y:S01]  /*09a0*/  SHFL.BFLY PT, R6, R13, 0x2, 0x1f ;  /* 0x0c401f000d067f89 */ /* 0x000ee200000e0000 */
[----:B--2---:R-:W-:Y:S01]  /*09b0*/  FMUL R19, R18, R19 ;  /* 0x0000001312137220 */ /* 0x004fe20000400000 */
[----:B-1----:R-:W-:-:S04]  /*09c0*/  FADD R17, -R0, R17 ;  /* 0x0000001100117221 */ /* 0x002fc80000000100 */
[----:B------:R-:W-:Y:S01]  /*09d0*/  FSEL R19, R19, RZ, P0 ;  /* 0x000000ff13137208 */ /* 0x000fe20000000000 */
[----:B------:R-:W-:Y:S01]  /*09e0*/  FMUL R12, R17, R17 ;  /* 0x00000011110c7220 */ /* 0x000fe20000400000 */
[----:B------:R-:W-:-:S03]  /*09f0*/  FSETP.GT.AND P0, PT, |R5|, 8.50705917302346158658e+37, PT ;  /* 0x7e8000000500780b */ /* 0x000fc60003f04200 */
[----:B------:R-:W-:Y:S01]  /*0a00*/  FFMA R0, R17, R19, R0 ;  /* 0x0000001311007223 */ /* 0x000fe20000000000 */
[----:B------:R-:W-:Y:S01]  /*0a10*/  FMUL R12, R7, R12 ;  /* 0x0000000c070c7220 */ /* 0x000fe20000400000 */
[----:B------:R-:W-:Y:S01]  /*0a20*/  FSEL R14, R14, R5, P0 ;  /* 0x000000050e0e7208 */ /* 0x000fe20000000000 */
[----:B---3--:R-:W-:Y:S01]  /*0a30*/  FADD R6, R13, R6 ;  /* 0x000000060d067221 */ /* 0x008fe20000000000 */
[----:B------:R-:W-:Y:S01]  /*0a40*/  FSEL R11, R11, R4, P0 ;  /* 0x000000040b0b7208 */ /* 0x000fe20000000000 */
[----:B------:R-:W1:Y:S01]  /*0a50*/  SHFL.BFLY PT, R7, R0, 0x1, 0x1f ;  /* 0x0c201f0000077f89 */ /* 0x000e6200000e0000 */
[----:B------:R-:W-:Y:S01]  /*0a60*/  FSETP.NEU.AND P0, PT, R5, RZ, PT ;  /* 0x000000ff0500720b */ /* 0x000fe20003f0d000 */
[----:B------:R-:W-:Y:S01]  /*0a70*/  FFMA R6, R19, R12, R6 ;  /* 0x0000000c13067223 */ /* 0x000fe20000000006 */
[----:B------:R-:W-:Y:S01]  /*0a80*/  @!P1 FMUL R14, R14, 16777216 ;  /* 0x4b8000000e0e9820 */ /* 0x000fe20000400000 */
[----:B------:R-:W-:Y:S01]  /*0a90*/  @!P1 FMUL R11, R11, 16777216 ;  /* 0x4b8000000b0b9820 */ /* 0x000fe20000400000 */
[----:B------:R-:W-:-:S02]  /*0aa0*/  LOP3.LUT P1, RZ, R15, 0x1f, RZ, 0xc0, !PT ;  /* 0x0000001f0fff7812 */ /* 0x000fc4000782c0ff */
[----:B------:R-:W2:Y:S01]  /*0ab0*/  SHFL.BFLY PT, R13, R6, 0x1, 0x1f ;  /* 0x0c201f00060d7f89 */ /* 0x000ea200000e0000 */
[----:B------:R-:W-:Y:S01]  /*0ac0*/  SHF.R.U32.HI R12, RZ, 0x3, R15 ;  /* 0x00000003ff0c7819 */ /* 0x000fe2000001160f */
[----:B------:R-:W3:Y:S03]  /*0ad0*/  MUFU.RCP R14, R14 ;  /* 0x0000000e000e7308 */ /* 0x000ee60000001000 */
[----:B------:R-:W-:-:S06]  /*0ae0*/  LOP3.LUT R12, R12, 0x3c, RZ, 0xc0, !PT ;  /* 0x0000003c0c0c7812 */ /* 0x000fcc00078ec0ff */
[----:B------:R-:W-:Y:S01]  /*0af0*/  @!P1 STS [R12+UR4+0x80], R5 ;  /* 0x000080050c009988 */ /* 0x000fe20008000804 */
[----:B-1----:R-:W-:Y:S01]  /*0b00*/  FADD R7, -R0, R7 ;  /* 0x0000000700077221 */ /* 0x002fe20000000100 */
[----:B---3--:R-:W-:-:S03]  /*0b10*/  FMUL R11, R14, R11 ;  /* 0x0000000b0e0b7220 */ /* 0x008fc60000400000 */
[----:B------:R-:W-:Y:S02]  /*0b20*/  FMUL R17, R7, R7 ;  /* 0x0000000707117220 */ /* 0x000fe40000400000 */
[----:B------:R-:W-:Y:S01]  /*0b30*/  FSEL R11, R11, RZ, P0 ;  /* 0x000000ff0b0b7208 */ /* 0x000fe20000000000 */
[----:B--2---:R-:W-:Y:S01]  /*0b40*/  FADD R6, R6, R13 ;  /* 0x0000000d06067221 */ /* 0x004fe20000000000 */
[----:B------:R-:W-:-:S03]  /*0b50*/  FMUL R17, R4, R17 ;  /* 0x0000001104117220 */ /* 0x000fc60000400000 */
[----:B------:R-:W-:Y:S01]  /*0b60*/  FFMA R13, R7, R11, R0 ;  /* 0x0000000b070d7223 */ /* 0x000fe20000000000 */
[----:B------:R-:W-:-:S04]  /*0b70*/  FFMA R17, R11, R17, R6 ;  /* 0x000000110b117223 */ /* 0x000fc80000000006 */
[----:B------:R-:W-:Y:S04]  /*0b80*/  @!P1 STS [R12+UR4], R13 ;  /* 0x0000000d0c009988 */ /* 0x000fe80008000804 */
[----:B------:R-:W-:Y:S01]  /*0b90*/  @!P1 STS [R12+UR4+0x40], R17 ;  /* 0x000040110c009988 */ /* 0x000fe20008000804 */
[----:B------:R-:W-:Y:S06]  /*0ba0*/  BAR.SYNC.DEFER_BLOCKING 0x0 ;  /* 0x0000000000007b1d */ /* 0x000fec0000010000 */
[----:B------:R-:W1:Y:S04]  /*0bb0*/  @!P2 LDS R9, [R8+UR4+0x80] ;  /* 0x000080040809a984 */ /* 0x000e680008000800 */
[----:B------:R-:W2:Y:S04]  /*0bc0*/  @!P2 LDS R3, [R8+UR4] ;  /* 0x000000040803a984 */ /* 0x000ea80008000800 */
[----:B------:R-:W3:Y:S04]  /*0bd0*/  @!P2 LDS R10, [R8+UR4+0x40] ;  /* 0x00004004080aa984 */ /* 0x000ee80008000800 */
[----:B-1----:R-:W1:Y:S04]  /*0be0*/  SHFL.BFLY PT, R14, R9, 0x8, 0x1f ;  /* 0x0d001f00090e7f89 */ /* 0x002e6800000e0000 */
[----:B--2---:R-:W2:Y:S04]  /*0bf0*/  SHFL.BFLY PT, R6, R3, 0x8, 0x1f ;  /* 0x0d001f0003067f89 */ /* 0x004ea800000e0000 */
[----:B---3--:R-:W3:Y:S01]  /*0c00*/  SHFL.BFLY PT, R11, R10, 0x8, 0x1f ;  /* 0x0d001f000a0b7f89 */ /* 0x008ee200000e0000 */
[----:B-1----:R-:W-:-:S04]  /*0c10*/  FADD R0, R9, R14 ;  /* 0x0000000e09007221 */ /* 0x002fc80000000000 */
[C---:B------:R-:W-:Y:S01]  /*0c20*/  FMUL R7, R0.reuse, 0.25 ;  /* 0x3e80000000077820 */ /* 0x040fe20000400000 */
[C---:B------:R-:W-:Y:S01]  /*0c30*/  FSETP.GEU.AND P1, PT, |R0|.reuse, 1.175494350822287508e-38, PT ;  /* 0x008000000000780b */ /* 0x040fe20003f2e200 */
[----:B------:R-:W1:Y:S01]  /*0c40*/  SHFL.BFLY PT, R5, R0, 0x4, 0x1f ;  /* 0x0c801f0000057f89 */ /* 0x000e6200000e0000 */
[----:B------:R-:W-:Y:S01]  /*0c50*/  FSETP.GT.AND P0, PT, |R0|, 8.50705917302346158658e+37, PT ;  /* 0x7e8000000000780b */ /* 0x000fe20003f04200 */
[----:B--2---:R-:W-:Y:S01]  /*0c60*/  FADD R6, -R3, R6 ;  /* 0x0000000603067221 */ /* 0x004fe20000000100 */
[----:B---3--:R-:W-:Y:S02]  /*0c70*/  FADD R11, R10, R11 ;  /* 0x0000000b0a0b7221 */ /* 0x008fe40000000000 */
[----:B------:R-:W-:Y:S01]  /*0c80*/  FSEL R7, R7, R0, P0 ;  /* 0x0000000007077208 */ /* 0x000fe20000000000 */
[----:B------:R-:W-:-:S04]  /*0c90*/  FMUL R12, R6, R6 ;  /* 0x00000006060c7220 */ /* 0x000fc80000400000 */
[----:B------:R-:W-:Y:S02]  /*0ca0*/  FMUL R12, R9, R12 ;  /* 0x0000000c090c7220 */ /* 0x000fe40000400000 */
[----:B------:R-:W-:Y:S02]  /*0cb0*/  @!P1 FMUL R7, R7, 16777216 ;  /* 0x4b80000007079820 */ /* 0x000fe40000400000 */
[----:B------:R-:W-:-:S04]  /*0cc0*/  @P0 FMUL R14, R14, 0.25 ;  /* 0x3e8000000e0e0820 */ /* 0x000fc80000400000 */
[----:B------:R-:W2:Y:S01]  /*0cd0*/  MUFU.RCP R7, R7 ;  /* 0x0000000700077308 */ /* 0x000ea20000001000 */
[----:B------:R-:W-:Y:S01]  /*0ce0*/  @!P1 FMUL R14, R14, 16777216 ;  /* 0x4b8000000e0e9820 */ /* 0x000fe20000400000 */
[C---:B------:R-:W-:Y:S01]  /*0cf0*/  FSETP.NEU.AND P1, PT, R0.reuse, RZ, PT ;  /* 0x000000ff0000720b */ /* 0x040fe20003f2d000 */
[----:B-1----:R-:W-:-:S04]  /*0d00*/  FADD R4, R0, R5 ;  /* 0x0000000500047221 */ /* 0x002fc80000000000 */
[C---:B------:R-:W-:Y:S01]  /*0d10*/  FMUL R13, R4.reuse, 0.25 ;  /* 0x3e800000040d7820 */ /* 0x040fe20000400000 */
[C---:B------:R-:W-:Y:S02]  /*0d20*/  FSETP.GEU.AND P2, PT, |R4|.reuse, 1.175494350822287508e-38, PT ;  /* 0x008000000400780b */ /* 0x040fe40003f4e200 */
[----:B------:R-:W-:Y:S01]  /*0d30*/  FSETP.GT.AND P0, PT, |R4|, 8.50705917302346158658e+37, PT ;  /* 0x7e8000000400780b */ /* 0x000fe20003f04200 */
[----:B--2---:R-:W-:Y:S02]  /*0d40*/  FMUL R14, R7, R14 ;  /* 0x0000000e070e7220 */ /* 0x004fe40000400000 */
[----:B------:R-:W1:Y:S01]  /*0d50*/  SHFL.BFLY PT, R7, R4, 0x2, 0x1f ;  /* 0x0c401f0004077f89 */ /* 0x000e6200000e0000 */
[----:B------:R-:W-:Y:S02]  /*0d60*/  FSEL R13, R13, R4, P0 ;  /* 0x000000040d0d7208 */ /* 0x000fe40000000000 */
[----:B------:R-:W-:Y:S02]  /*0d70*/  FSEL R14, R14, RZ, P1 ;  /* 0x000000ff0e0e7208 */ /* 0x000fe40000800000 */
[----:B------:R-:W-:-:S03]  /*0d80*/  FSETP.NEU.AND P1, PT, R4, RZ, PT ;  /* 0x000000ff0400720b */ /* 0x000fc60003f2d000 */
[----:B------:R-:W-:Y:S01]  /*0d90*/  @!P2 FMUL R13, R13, 16777216 ;  /* 0x4b8000000d0da820 */ /* 0x000fe20000400000 */
[----:B------:R-:W-:Y:S01]  /*0da0*/  FFMA R6, R6, R14, R3 ;  /* 0x0000000e06067223 */ /* 0x000fe20000000003 */
[----:B------:R-:W-:Y:S01]  /*0db0*/  FFMA R11, R14, R12, R11 ;  /* 0x0000000c0e0b7223 */ /* 0x000fe2000000000b */
[----:B------:R-:W-:Y:S01]  /*0dc0*/  @P0 FMUL R5, R5, 0.25 ;  /* 0x3e80000005050820 */ /* 0x000fe20000400000 */
[----:B------:R-:W2:Y:S02]  /*0dd0*/  MUFU.RCP R12, R13 ;  /* 0x0000000d000c7308 */ /* 0x000ea40000001000 */
[----:B------:R-:W3:Y:S01]  /*0de0*/  SHFL.BFLY PT, R9, R6, 0x4, 0x1f ;  /* 0x0c801f0006097f89 */ /* 0x000ee200000e0000 */
[----:B------:R-:W-:-:S03]  /*0df0*/  @!P2 FMUL R5, R5, 16777216 ;  /* 0x4b8000000505a820 */ /* 0x000fc60000400000 */
[----:B------:R-:W4:Y:S01]  /*0e00*/  SHFL.BFLY PT, R10, R11, 0x4, 0x1f ;  /* 0x0c801f000b0a7f89 */ /* 0x000f2200000e0000 */
[----:B-1----:R-:W-:Y:S01]  /*0e10*/  FADD R3, R4, R7 ;  /* 0x0000000704037221 */ /* 0x002fe20000000000 */
[----:B--2---:R-:W-:-:S03]  /*0e20*/  FMUL R12, R12, R5 ;  /* 0x000000050c0c7220 */ /* 0x004fc60000400000 */
[C---:B------:R-:W-:Y:S01]  /*0e30*/  FMUL R14, R3.reuse, 0.25 ;  /* 0x3e800000030e7820 */ /* 0x040fe20000400000 */
[C---:B------:R-:W-:Y:S02]  /*0e40*/  FSETP.GEU.AND P2, PT, |R3|.reuse, 1.175494350822287508e-38, PT ;  /* 0x008000000300780b */ /* 0x040fe40003f4e200 */
[----:B------:R-:W-:Y:S02]  /*0e50*/  FSETP.GT.AND P0, PT, |R3|, 8.50705917302346158658e+37, PT ;  /* 0x7e8000000300780b */ /* 0x000fe40003f04200 */
[----:B------:R-:W-:Y:S02]  /*0e60*/  FSEL R12, R12, RZ, P1 ;  /* 0x000000ff0c0c7208 */ /* 0x000fe40000800000 */
[----:B------:R-:W-:Y:S01]  /*0e70*/  FSEL R14, R14, R3, P0 ;  /* 0x000000030e0e7208 */ /* 0x000fe20000000000 */
[----:B---3--:R-:W-:-:S04]  /*0e80*/  FADD R9, -R6, R9 ;  /* 0x0000000906097221 */ /* 0x008fc80000000100 */
[C---:B------:R-:W-:Y:S01]  /*0e90*/  FMUL R5, R9.reuse, R9 ;  /* 0x0000000909057220 */ /* 0x040fe20000400000 */
[----:B------:R-:W-:Y:S01]  /*0ea0*/  FFMA R9, R9, R12, R6 ;  /* 0x0000000c09097223 */ /* 0x000fe20000000006 */
[----:B------:R-:W-:Y:S01]  /*0eb0*/  @!P2 FMUL R14, R14, 16777216 ;  /* 0x4b8000000e0ea820 */ /* 0x000fe20000400000 */
[----:B------:R-:W1:Y:S01]  /*0ec0*/  SHFL.BFLY PT, R6, R3, 0x1, 0x1f ;  /* 0x0c201f0003067f89 */ /* 0x000e6200000e0000 */
[----:B----4-:R-:W-:Y:S01]  /*0ed0*/  FADD R11, R11, R10 ;  /* 0x0000000a0b0b7221 */ /* 0x010fe20000000000 */
[----:B------:R-:W-:Y:S01]  /*0ee0*/  FMUL R5, R0, R5 ;  /* 0x0000000500057220 */ /* 0x000fe20000400000 */
[----:B------:R-:W-:Y:S01]  /*0ef0*/  @P0 FMUL R7, R7, 0.25 ;  /* 0x3e80000007070820 */ /* 0x000fe20000400000 */
[----:B------:R-:W2:Y:S01]  /*0f00*/  SHFL.BFLY PT, R0, R9, 0x2, 0x1f ;  /* 0x0c401f0009007f89 */ /* 0x000ea200000e0000 */
[----:B------:R-:W3:Y:S01]  /*0f10*/  MUFU.RCP R14, R14 ;  /* 0x0000000e000e7308 */ /* 0x000ee20000001000 */
[----:B------:R-:W-:Y:S01]  /*0f20*/  FFMA R11, R12, R5, R11 ;  /* 0x000000050c0b7223 */ /* 0x000fe2000000000b */
[----:B------:R-:W-:Y:S01]  /*0f30*/  @!P2 FMUL R7, R7, 16777216 ;  /* 0x4b8000000707a820 */ /* 0x000fe20000400000 */
[----:B------:R-:W-:-:S03]  /*0f40*/  FSETP.NEU.AND P0, PT, R3, RZ, PT ;  /* 0x000000ff0300720b */ /* 0x000fc60003f0d000 */
[----:B------:R-:W4:Y:S01]  /*0f50*/  SHFL.BFLY PT, R10, R11, 0x2, 0x1f ;  /* 0x0c401f000b0a7f89 */ /* 0x000f2200000e0000 */
[----:B---3--:R-:W-:Y:S01]  /*0f60*/  FMUL R7, R14, R7 ;  /* 0x000000070e077220 */ /* 0x008fe20000400000 */
[----:B-1----:R-:W-:-:S04]  /*0f70*/  FADD R5, R3, R6 ;  /* 0x0000000603057221 */ /* 0x002fc80000000000 */
[----:B------:R-:W-:Y:S01]  /*0f80*/  FSEL R7, R7, RZ, P0 ;  /* 0x000000ff07077208 */ /* 0x000fe20000000000 */
[----:B--2---:R-:W-:Y:S01]  /*0f90*/  FADD R0, -R9, R0 ;  /* 0x0000000009007221 */ /* 0x004fe20000000100 */
[C---:B------:R-:W-:Y:S01]  /*0fa0*/  FSETP.GEU.AND P1, PT, |R5|.reuse, 1.175494350822287508e-38, PT ;  /* 0x008000000500780b */ /* 0x040fe20003f2e200 */
[C---:B------:R-:W-:Y:S01]  /*0fb0*/  FMUL R12, R5.reuse, 0.25 ;  /* 0x3e800000050c7820 */ /* 0x040fe20000400000 */
[----:B------:R-:W-:Y:S01]  /*0fc0*/  FSETP.GT.AND P0, PT, |R5|, 8.50705917302346158658e+37, PT ;  /* 0x7e8000000500780b */ /* 0x000fe20003f04200 */
[C---:B------:R-:W-:Y:S01]  /*0fd0*/  FFMA R9, R0.reuse, R7, R9 ;  /* 0x0000000700097223 */ /* 0x040fe20000000009 */
[----:B------:R-:W-:Y:S01]  /*0fe0*/  FMUL R13, R0, R0 ;  /* 0x00000000000d7220 */ /* 0x000fe20000400000 */
[----:B----4-:R-:W-:Y:S01]  /*0ff0*/  FADD R10, R11, R10 ;  /* 0x0000000a0b0a7221 */ /* 0x010fe20000000000 */
[----:B------:R-:W-:Y:S02]  /*1000*/  FSEL R12, R12, R5, P0 ;  /* 0x000000050c0c7208 */ /* 0x000fe40000000000 */
[----:B------:R-:W-:Y:S01]  /*1010*/  FMUL R13, R4, R13 ;  /* 0x0000000d040d7220 */ /* 0x000fe20000400000 */
[----:B------:R-:W1:Y:S03]  /*1020*/  SHFL.BFLY PT, R0, R9, 0x1, 0x1f ;  /* 0x0c201f0009007f89 */ /* 0x000e6600000e0000 */
[----:B------:R-:W-:Y:S01]  /*1030*/  FFMA R10, R7, R13, R10 ;  /* 0x0000000d070a7223 */ /* 0x000fe2000000000a */
[----:B------:R-:W-:-:S02]  /*1040*/  @!P1 FMUL R12, R12, 16777216 ;  /* 0x4b8000000c0c9820 */ /* 0x000fc40000400000 */
[----:B------:R-:W-:Y:S01]  /*1050*/  @P0 FMUL R6, R6, 0.25 ;  /* 0x3e80000006060820 */ /* 0x000fe20000400000 */
[----:B------:R-:W-:Y:S01]  /*1060*/  LOP3.LUT P0, RZ, R15, 0xf, RZ, 0xc0, !PT ;  /* 0x0000000f0fff7812 */ /* 0x000fe2000780c0ff */
[----:B------:R-:W2:Y:S01]  /*1070*/  SHFL.BFLY PT, R7, R10, 0x1, 0x1f ;  /* 0x0c201f000a077f89 */ /* 0x000ea200000e0000 */
[----:B------:R3:W4:Y:S01]  /*1080*/  MUFU.RCP R11, R12 ;  /* 0x0000000c000b7308 */ /* 0x0007220000001000 */
[----:B------:R-:W-:Y:S01]  /*1090*/  @!P1 FMUL R6, R6, 16777216 ;  /* 0x4b80000006069820 */ /* 0x000fe20000400000 */
[----:B------:R-:W-:Y:S02]  /*10a0*/  FSETP.NEU.AND P1, PT, R5, RZ, PT ;  /* 0x000000ff0500720b */ /* 0x000fe40003f2d000 */
[----:B------:R-:W-:Y:S01]  /*10b0*/  ISETP.LT.AND P0, PT, R15, 0x10, !P0 ;  /* 0x000000100f00780c */ /* 0x000fe20004701270 */
[----:B---3--:R-:W3:Y:S01]  /*10c0*/  LDC.64 R12, c[0x0][0x228] ;  /* 0x00008a00ff0c7b82 */ /* 0x008ee20000000a00 */
[----:B-1----:R-:W-:Y:S01]  /*10d0*/  FADD R0, -R9, R0 ;  /* 0x0000000009007221 */ /* 0x002fe20000000100 */
[----:B----4-:R-:W-:-:S10]  /*10e0*/  FMUL R11, R11, R6 ;  /* 0x000000060b0b7220 */ /* 0x010fd40000400000 */
[----:B------:R1:W-:Y:S01]  /*10f0*/  @P0 STS [R8+UR4+0x80], R5 ;  /* 0x0000800508000988 */ /* 0x0003e20008000804 */
[----:B------:R-:W-:Y:S01]  /*1100*/  FMUL R4, R0, R0 ;  /* 0x0000000000047220 */ /* 0x000fe20000400000 */
[----:B------:R-:W-:Y:S01]  /*1110*/  FSEL R11, R11, RZ, P1 ;  /* 0x000000ff0b0b7208 */ /* 0x000fe20000800000 */
[----:B--2---:R-:W-:Y:S02]  /*1120*/  FADD R10, R10, R7 ;  /* 0x000000070a0a7221 */ /* 0x004fe40000000000 */
[----:B------:R-:W-:Y:S01]  /*1130*/  FMUL R4, R3, R4 ;  /* 0x0000000403047220 */ /* 0x000fe20000400000 */
[----:B------:R-:W1:Y:S01]  /*1140*/  LDC.64 R6, c[0x0][0x218] ;  /* 0x00008600ff067b82 */ /* 0x000e620000000a00 */
[----:B------:R-:W-:Y:S01]  /*1150*/  FFMA R9, R0, R11, R9 ;  /* 0x0000000b00097223 */ /* 0x000fe20000000009 */
[----:B------:R-:W-:Y:S01]  /*1160*/  HFMA2.MMA R0, -RZ, RZ, 0.75, 0 ;  /* 0x3a000000ff007435 */ /* 0x000fe200000001ff */
[----:B------:R-:W-:-:S03]  /*1170*/  FFMA R3, R11, R4, R10 ;  /* 0x000000040b037223 */ /* 0x000fc6000000000a */
[----:B------:R-:W-:Y:S02]  /*1180*/  @P0 STS [R8+UR4], R9 ;  /* 0x0000000908000988 */ /* 0x000fe40008000804 */
[----:B------:R-:W2:Y:S02]  /*1190*/  LDC.64 R10, c[0x0][0x220] ;  /* 0x00008800ff0a7b82 */ /* 0x000ea40000000a00 */
[----:B------:R-:W-:Y:S06]  /*11a0*/  @P0 STS [R8+UR4+0x40], R3 ;  /* 0x0000400308000988 */ /* 0x000fec0008000804 */
[----:B------:R-:W-:Y:S01]  /*11b0*/  BAR.SYNC.DEFER_BLOCKING 0x0 ;  /* 0x0000000000007b1d */ /* 0x000fe20000010000 */
[----:B------:R-:W-:-:S04]  /*11c0*/  LOP3.LUT P0, RZ, R15, 0x1ff, RZ, 0xc0, !PT ;  /* 0x000001ff0fff7812 */ /* 0x000fc8000780c0ff */
[C---:B------:R-:W-:Y:S01]  /*11d0*/  ISETP.LT.AND P0, PT, R2.reuse, 0x80, !P0 ;  /* 0x000000800200780c */ /* 0x040fe20004701270 */
[----:B-1----:R-:W-:-:S04]  /*11e0*/  IMAD.WIDE R4, R2, 0x4, R6 ;  /* 0x0000000402047825 */ /* 0x002fc800078e0206 */
[----:B--2---:R-:W-:Y:S01]  /*11f0*/  IMAD.WIDE R6, R2, 0x4, R10 ;  /* 0x0000000402067825 */ /* 0x004fe200078e020a */
[----:B------:R-:W1:Y:S04]  /*1200*/  LDS R17, [UR4] ;  /* 0x00000004ff117984 */ /* 0x000e680008000800 */
[----:B------:R-:W2:Y:S04]  /*1210*/  LDS R19, [UR4+0x40] ;  /* 0x00004004ff137984 */ /* 0x000ea80008000800 */
[----:B-1----:R1:W-:Y:S04]  /*1220*/  @P0 STG.E desc[UR6][R4.64], R17 ;  /* 0x0000001104000986 */ /* 0x0023e8000c101906 */
[----:B--2---:R1:W-:Y:S01]  /*1230*/  @P0 STG.E desc[UR6][R6.64], R19 ;  /* 0x0000001306000986 */ /* 0x0043e2000c101906 */
[----:B------:R-:W-:Y:S01]  /*1240*/  FFMA R0, R19, R0, 9.9999997473787516356e-06 ;  /* 0x3727c5ac13007423 */ /* 0x000fe20000000000 */
[----:B---3--:R-:W-:Y:S06]  /*1250*/  @!P0 EXIT ;  /* 0x000000000000894d */ /* 0x008fec0003800000 */
[----:B-1----:R-:W0:Y:S01]  /*1260*/  MUFU.RSQ R5, R0 ;  /* 0x0000000000057308 */ /* 0x002e220000001400 */
[----:B------:R-:W-:-:S05]  /*1270*/  IMAD.WIDE R2, R2, 0x4, R12 ;  /* 0x0000000402027825 */ /* 0x000fca00078e020c */
[----:B0-----:R-:W-:Y:S01]  /*1280*/  STG.E desc[UR6][R2.64], R5 ;  /* 0x0000000502007986 */ /* 0x001fe2000c101906 */
[----:B------:R-:W-:Y:S05]  /*1290*/  EXIT ;  /* 0x000000000000794d */ /* 0x000fea0003800000 */
.L_x_0:
[----:B------:R-:W-:-:S00]  /*12a0*/  BRA `(.L_x_0) ;  /* 0xfffffffc00fc7947 */ /* 0x000fc0000383ffff */
[----:B------:R-:W-:-:S00]  /*12b0*/  NOP ;  /* 0x0000000000007918 */ /* 0x000fc00000000000 */
        /* <DEDUP_REMOVED lines=12> */
.L_x_1:


//--------------------- .nv.global.init           --------------------------
	.section	.nv.global.init,"aw",@progbits
.nv.global.init:
	.type		_$_str,@object
	.size		_$_str,(.L_0 - _$_str)
_$_str:
        /*0000*/ 	.byte	0x5f, 0x5f, 0x43, 0x55, 0x44, 0x41, 0x5f, 0x46, 0x54, 0x5a, 0x00
.L_0:


//--------------------- .nv.shared.triton_red_fused_native_group_norm_9 --------------------------
	.section	.nv.shared.triton_red_fused_native_group_norm_9,"aw",@nobits
	.sectionflags	@""
	.align	16
	.zero		1024


//--------------------- .nv.constant0.triton_red_fused_native_group_norm_9 --------------------------
	.section	.nv.constant0.triton_red_fused_native_group_norm_9,"a",@progbits
	.sectionflags	@""
	.align	4
.nv.constant0.triton_red_fused_native_group_norm_9:
	.zero		568
